	.headerflags	@"EF_CUDA_TEXMODE_UNIFIED EF_CUDA_64BIT_ADDRESS EF_CUDA_SM86 EF_CUDA_VIRTUAL_SM(EF_CUDA_SM86)"
	.elftype	@"ET_EXEC"


//--------------------- .nv.info                  --------------------------
	.section	.nv.info,"",@"SHT_CUDA_INFO"
	.align	4


	//----- nvinfo : EIATTR_REGCOUNT
	.align		4
        /*0000*/ 	.byte	0x04, 0x2f
        /*0002*/ 	.short	(.L_1 - .L_0)
	.align		4
.L_0:
        /*0004*/ 	.word	index@(triton_poi_fused_clone_15)
        /*0008*/ 	.word	0x0000000d


	//----- nvinfo : EIATTR_MIN_STACK_SIZE
	.align		4
.L_1:
        /*000c*/ 	.byte	0x04, 0x12
        /*000e*/ 	.short	(.L_3 - .L_2)
	.align		4
.L_2:
        /*0010*/ 	.word	index@(triton_poi_fused_clone_15)
        /*0014*/ 	.word	0x00000000


	//----- nvinfo : EIATTR_FRAME_SIZE
	.align		4
.L_3:
        /*0018*/ 	.byte	0x04, 0x11
        /*001a*/ 	.short	(.L_5 - .L_4)
	.align		4
.L_4:
        /*001c*/ 	.word	index@(triton_poi_fused_clone_15)
        /*0020*/ 	.word	0x00000000


	//----- nvinfo : EIATTR_MIN_STACK_SIZE
	.align		4
.L_5:
        /*0024*/ 	.byte	0x04, 0x12
        /*0026*/ 	.short	(.L_7 - .L_6)
	.align		4
.L_6:
        /*0028*/ 	.word	index@(triton_poi_fused_clone_15)
        /*002c*/ 	.word	0x00000000
.L_7:


//--------------------- .nv.info.triton_poi_fused_clone_15 --------------------------
	.section	.nv.info.triton_poi_fused_clone_15,"",@"SHT_CUDA_INFO"
	.sectionflags	@""
	.align	4


	//----- nvinfo : EIATTR_CUDA_API_VERSION
	.align		4
        /*0000*/ 	.byte	0x04, 0x37
        /*0002*/ 	.short	(.L_9 - .L_8)
.L_8:
        /*0004*/ 	.word	0x0000007c


	//----- nvinfo : EIATTR_SW2861232_WAR
	.align		4
.L_9:
        /*0008*/ 	.byte	0x01, 0x35
	.zero		2


	//----- nvinfo : EIATTR_PARAM_CBANK
	.align		4
        /*000c*/ 	.byte	0x04, 0x0a
        /*000e*/ 	.short	(.L_11 - .L_10)
	.align		4
.L_10:
        /*0010*/ 	.word	index@(.nv.constant0.triton_poi_fused_clone_15)
        /*0014*/ 	.short	0x0160
        /*0016*/ 	.short	0x0020


	//----- nvinfo : EIATTR_CBANK_PARAM_SIZE
	.align		4
.L_11:
        /*0018*/ 	.byte	0x03, 0x19
        /*001a*/ 	.short	0x0020


	//----- nvinfo : EIATTR_KPARAM_INFO
	.align		4
        /*001c*/ 	.byte	0x04, 0x17
        /*001e*/ 	.short	(.L_13 - .L_12)
.L_12:
        /*0020*/ 	.word	0x00000000
        /*0024*/ 	.short	0x0003
        /*0026*/ 	.short	0x0018
        /*0028*/ 	.byte	0x00, 0xf4, 0x21, 0x00


	//----- nvinfo : EIATTR_KPARAM_INFO
	.align		4
.L_13:
        /*002c*/ 	.byte	0x04, 0x17
        /*002e*/ 	.short	(.L_15 - .L_14)
.L_14:
        /*0030*/ 	.word	0x00000000
        /*0034*/ 	.short	0x0002
        /*0036*/ 	.short	0x0010
        /*0038*/ 	.byte	0x00, 0xf0, 0x11, 0x00


	//----- nvinfo : EIATTR_KPARAM_INFO
	.align		4
.L_15:
        /*003c*/ 	.byte	0x04, 0x17
        /*003e*/ 	.short	(.L_17 - .L_16)
.L_16:
        /*0040*/ 	.word	0x00000000
        /*0044*/ 	.short	0x0001
        /*0046*/ 	.short	0x0008
        /*0048*/ 	.byte	0x00, 0xf4, 0x21, 0x00


	//----- nvinfo : EIATTR_KPARAM_INFO
	.align		4
.L_17:
        /*004c*/ 	.byte	0x04, 0x17
        /*004e*/ 	.short	(.L_19 - .L_18)
.L_18:
        /*0050*/ 	.word	0x00000000
        /*0054*/ 	.short	0x0000
        /*0056*/ 	.short	0x0000
        /*0058*/ 	.byte	0x00, 0xf4, 0x21, 0x00


	//----- nvinfo : EIATTR_MAXREG_COUNT
	.align		4
.L_19:
        /*005c*/ 	.byte	0x03, 0x1b
        /*005e*/ 	.short	0x00ff


	//----- nvinfo : EIATTR_EXIT_INSTR_OFFSETS
	.align		4
        /*0060*/ 	.byte	0x04, 0x1c
        /*0062*/ 	.short	(.L_21 - .L_20)


	//   ....[0]....
.L_20:
        /*0064*/ 	.word	0x000003d0


	//----- nvinfo : EIATTR_REQNTID
	.align		4
.L_21:
        /*0068*/ 	.byte	0x04, 0x10
        /*006a*/ 	.short	(.L_23 - .L_22)
.L_22:
        /*006c*/ 	.word	0x00000100
        /*0070*/ 	.word	0x00000001
        /*0074*/ 	.word	0x00000001
.L_23:


//--------------------- .nv.callgraph             --------------------------
	.section	.nv.callgraph,"",@"SHT_CUDA_CALLGRAPH"
	.align	4
	.sectionentsize	8
	.align		4
        /*0000*/ 	.word	0x00000000
	.align		4
        /*0004*/ 	.word	0xffffffff
	.align		4
        /*0008*/ 	.word	0x00000000
	.align		4
        /*000c*/ 	.word	0xfffffffe
	.align		4
        /*0010*/ 	.word	0x00000000
	.align		4
        /*0014*/ 	.word	0xfffffffd
	.align		4
        /*0018*/ 	.word	0x00000000
	.align		4
        /*001c*/ 	.word	0xfffffffc


//--------------------- .nv.rel.action            --------------------------
	.section	.nv.rel.action,"",@"SHT_CUDA_RELOCINFO"
	.align	8
	.sectionentsize	8
        /*0000*/ 	.byte	0x73, 0x00, 0x00, 0x00, 0x00, 0x00, 0x00, 0x00, 0x00, 0x00, 0x00, 0x11, 0x25, 0x00, 0x05, 0x36


//--------------------- .nv.constant0.triton_poi_fused_clone_15 --------------------------
	.section	.nv.constant0.triton_poi_fused_clone_15,"a",@progbits
	.sectionflags	@""
	.align	4
.nv.constant0.triton_poi_fused_clone_15:
	.zero		384


//--------------------- .text.triton_poi_fused_clone_15 --------------------------
	.section	.text.triton_poi_fused_clone_15,"ax",@progbits
	.sectioninfo	@"SHI_REGISTERS=13"
	.align	128
        .global         triton_poi_fused_clone_15
        .type           triton_poi_fused_clone_15,@function
        .size           triton_poi_fused_clone_15,(.L_x_1 - triton_poi_fused_clone_15)
        .other          triton_poi_fused_clone_15,@"STO_CUDA_ENTRY STV_DEFAULT"
triton_poi_fused_clone_15:
.text.triton_poi_fused_clone_15:
[----:B------:R-:W-:Y:S02]  /*0000*/  IMAD.MOV.U32 R1, RZ, RZ, c[0x0][0x28] ;  /* 0x00000a00ff017624 */ /* 0x000fe400078e00ff */
[----:B------:R-:W0:Y:S01]  /*0010*/  S2R R0, SR_TID.X ;  /* 0x0000000000007919 */ /* 0x000e220000002100 */
[----:B------:R-:W-:-:S03]  /*0020*/  ULDC.64 UR4, c[0x0][0x118] ;  /* 0x0000460000047ab9 */ /* 0x000fc60000000a00 */
[----:B------:R-:W1:Y:S01]  /*0030*/  S2R R3, SR_CTAID.X ;  /* 0x0000000000037919 */ /* 0x000e620000002500 */
[----:B0-----:R-:W-:-:S05]  /*0040*/  IMAD.SHL.U32 R0, R0, 0x2, RZ ;  /* 0x0000000200007824 */ /* 0x001fca00078e00ff */
[----:B------:R-:W-:-:S05]  /*0050*/  LOP3.LUT R0, R0, 0x1fe, RZ, 0xc0, !PT ;  /* 0x000001fe00007812 */ /* 0x000fca00078ec0ff */
[----:B-1----:R-:W-:-:S04]  /*0060*/  IMAD R0, R3, 0x200, R0 ;  /* 0x0000020003007824 */ /* 0x002fc800078e0200 */
[C---:B------:R-:W-:Y:S01]  /*0070*/  IMAD.HI R3, R0.reuse, 0x2aaaaaab, RZ ;  /* 0x2aaaaaab00037827 */ /* 0x040fe200078e02ff */
[----:B------:R-:W-:-:S04]  /*0080*/  IADD3 R2, R0, 0x1, RZ ;  /* 0x0000000100027810 */ /* 0x000fc80007ffe0ff */
[----:B------:R-:W-:Y:S01]  /*0090*/  SHF.R.U32.HI R4, RZ, 0x1f, R3 ;  /* 0x0000001fff047819 */ /* 0x000fe20000011603 */
[----:B------:R-:W-:-:S03]  /*00a0*/  IMAD.HI R6, R2, 0x2aaaaaab, RZ ;  /* 0x2aaaaaab02067827 */ /* 0x000fc600078e02ff */
[CC--:B------:R-:W-:Y:S02]  /*00b0*/  LEA.HI.SX32 R5, R3.reuse, R4.reuse, 0x19 ;  /* 0x0000000403057211 */ /* 0x0c0fe400078fcaff */
[----:B------:R-:W-:Y:S02]  /*00c0*/  SHF.R.U32.HI R7, RZ, 0x1f, R6 ;  /* 0x0000001fff077819 */ /* 0x000fe40000011606 */
[----:B------:R-:W-:Y:S02]  /*00d0*/  LEA.HI R3, R3, R4, RZ, 0x11 ;  /* 0x0000000403037211 */ /* 0x000fe400078f88ff */
[----:B------:R-:W-:Y:S01]  /*00e0*/  LEA.HI R7, R6, R7, RZ, 0x19 ;  /* 0x0000000706077211 */ /* 0x000fe200078fc8ff */
[----:B------:R-:W-:-:S04]  /*00f0*/  IMAD R6, R5, -0x300, R0 ;  /* 0xfffffd0005067824 */ /* 0x000fc800078e0200 */
[----:B------:R-:W-:Y:S01]  /*0100*/  IMAD R7, R7, -0x300, R2 ;  /* 0xfffffd0007077824 */ /* 0x000fe200078e0202 */
[----:B------:R-:W-:-:S04]  /*0110*/  PRMT R2, R6, 0x9910, RZ ;  /* 0x0000991006027816 */ /* 0x000fc800000000ff */
[----:B------:R-:W-:Y:S02]  /*0120*/  PRMT R8, R7, 0x9910, RZ ;  /* 0x0000991007087816 */ /* 0x000fe400000000ff */
[----:B------:R-:W-:Y:S02]  /*0130*/  SHF.R.S32.HI R2, RZ, 0xf, R2 ;  /* 0x0000000fff027819 */ /* 0x000fe40000011402 */
[----:B------:R-:W-:Y:S02]  /*0140*/  SHF.R.S32.HI R8, RZ, 0xf, R8 ;  /* 0x0000000fff087819 */ /* 0x000fe40000011408 */
[----:B------:R-:W-:Y:S02]  /*0150*/  LOP3.LUT R9, R2, 0xffff, RZ, 0xc0, !PT ;  /* 0x0000ffff02097812 */ /* 0x000fe400078ec0ff */
[----:B------:R-:W-:Y:S02]  /*0160*/  SHF.R.S32.HI R2, RZ, 0x1f, R5 ;  /* 0x0000001fff027819 */ /* 0x000fe40000011405 */
[----:B------:R-:W-:-:S02]  /*0170*/  LOP3.LUT R10, R8, 0xffff, RZ, 0xc0, !PT ;  /* 0x0000ffff080a7812 */ /* 0x000fc400078ec0ff */
[----:B------:R-:W-:Y:S02]  /*0180*/  LEA.HI R8, R9, R6, RZ, 0x16 ;  /* 0x0000000609087211 */ /* 0x000fe400078fb0ff */
[----:B------:R-:W-:Y:S02]  /*0190*/  LEA.HI R2, R2, R5, RZ, 0x8 ;  /* 0x0000000502027211 */ /* 0x000fe400078f40ff */
[----:B------:R-:W-:Y:S02]  /*01a0*/  LEA.HI R9, R10, R7, RZ, 0x16 ;  /* 0x000000070a097211 */ /* 0x000fe400078fb0ff */
[----:B------:R-:W-:Y:S02]  /*01b0*/  LOP3.LUT R10, R8, 0xffc0, RZ, 0xc0, !PT ;  /* 0x0000ffc0080a7812 */ /* 0x000fe400078ec0ff */
[----:B------:R-:W-:Y:S02]  /*01c0*/  LOP3.LUT R2, R2, 0x3ffff00, RZ, 0xc0, !PT ;  /* 0x03ffff0002027812 */ /* 0x000fe400078ec0ff */
[C---:B------:R-:W-:Y:S01]  /*01d0*/  LOP3.LUT R4, R9.reuse, 0xffc0, RZ, 0xc0, !PT ;  /* 0x0000ffc009047812 */ /* 0x040fe200078ec0ff */
[----:B------:R-:W-:Y:S01]  /*01e0*/  IMAD.MOV R10, RZ, RZ, -R10 ;  /* 0x000000ffff0a7224 */ /* 0x000fe200078e0a0a */
[----:B------:R-:W-:Y:S01]  /*01f0*/  PRMT R9, R9, 0x9910, RZ ;  /* 0x0000991009097816 */ /* 0x000fe200000000ff */
[----:B------:R-:W-:-:S02]  /*0200*/  IMAD.IADD R2, R5, 0x1, -R2 ;  /* 0x0000000105027824 */ /* 0x000fc400078e0a02 */
[----:B------:R-:W-:Y:S01]  /*0210*/  IMAD.MOV R4, RZ, RZ, -R4 ;  /* 0x000000ffff047224 */ /* 0x000fe200078e0a04 */
[----:B------:R-:W-:Y:S01]  /*0220*/  PRMT R5, R10, 0x7710, RZ ;  /* 0x000077100a057816 */ /* 0x000fe200000000ff */
[----:B------:R-:W-:-:S03]  /*0230*/  IMAD R3, R3, 0xcc00, R2 ;  /* 0x0000cc0003037824 */ /* 0x000fc600078e0202 */
[----:B------:R-:W-:Y:S01]  /*0240*/  PRMT R2, R4, 0x7710, RZ ;  /* 0x0000771004027816 */ /* 0x000fe200000000ff */
[----:B------:R-:W-:Y:S01]  /*0250*/  IMAD.IADD R6, R6, 0x1, R5 ;  /* 0x0000000106067824 */ /* 0x000fe200078e0205 */
[----:B------:R-:W-:Y:S01]  /*0260*/  PRMT R4, R8, 0x9910, RZ ;  /* 0x0000991008047816 */ /* 0x000fe200000000ff */
[----:B------:R-:W-:Y:S02]  /*0270*/  IMAD.SHL.U32 R8, R3, 0x40, RZ ;  /* 0x0000004003087824 */ /* 0x000fe400078e00ff */
[----:B------:R-:W-:Y:S02]  /*0280*/  IMAD.IADD R7, R7, 0x1, R2 ;  /* 0x0000000107077824 */ /* 0x000fe400078e0202 */
[----:B------:R-:W-:Y:S01]  /*0290*/  IMAD.MOV.U32 R2, RZ, RZ, R4 ;  /* 0x000000ffff027224 */ /* 0x000fe200078e0004 */
[----:B------:R-:W-:Y:S01]  /*02a0*/  PRMT R4, R6, 0x9910, RZ ;  /* 0x0000991006047816 */ /* 0x000fe200000000ff */
[----:B------:R-:W-:Y:S01]  /*02b0*/  IMAD.MOV.U32 R3, RZ, RZ, R9 ;  /* 0x000000ffff037224 */ /* 0x000fe200078e0009 */
[----:B------:R-:W-:Y:S01]  /*02c0*/  PRMT R5, R7, 0x9910, RZ ;  /* 0x0000991007057816 */ /* 0x000fe200000000ff */
[----:B------:R-:W-:Y:S01]  /*02d0*/  IMAD.MOV.U32 R9, RZ, RZ, 0x2 ;  /* 0x00000002ff097424 */ /* 0x000fe200078e00ff */
[----:B------:R-:W-:Y:S01]  /*02e0*/  SHF.R.S32.HI R2, RZ, 0x6, R2 ;  /* 0x00000006ff027819 */ /* 0x000fe20000011402 */
[--C-:B------:R-:W-:Y:S01]  /*02f0*/  IMAD.IADD R7, R4, 0x1, R8.reuse ;  /* 0x0000000104077824 */ /* 0x100fe200078e0208 */
[----:B------:R-:W-:Y:S01]  /*0300*/  SHF.R.S32.HI R3, RZ, 0x6, R3 ;  /* 0x00000006ff037819 */ /* 0x000fe20000011403 */
[----:B------:R-:W-:Y:S01]  /*0310*/  IMAD.IADD R8, R5, 0x1, R8 ;  /* 0x0000000105087824 */ /* 0x000fe200078e0208 */
[----:B------:R-:W-:-:S02]  /*0320*/  PRMT R2, R2, 0x9910, RZ ;  /* 0x0000991002027816 */ /* 0x000fc400000000ff */
[----:B------:R-:W-:-:S03]  /*0330*/  PRMT R3, R3, 0x9910, RZ ;  /* 0x0000991003037816 */ /* 0x000fc600000000ff */
[----:B------:R-:W-:Y:S02]  /*0340*/  IMAD R2, R2, 0x44000, R7 ;  /* 0x0004400002027824 */ /* 0x000fe400078e0207 */
[----:B------:R-:W-:Y:S02]  /*0350*/  IMAD R4, R3, 0x44000, R8 ;  /* 0x0004400003047824 */ /* 0x000fe400078e0208 */
[----:B------:R-:W-:-:S04]  /*0360*/  IMAD.WIDE R2, R2, R9, c[0x0][0x160] ;  /* 0x0000580002027625 */ /* 0x000fc800078e0209 */
[-C--:B------:R-:W-:Y:S02]  /*0370*/  IMAD.WIDE R4, R4, R9.reuse, c[0x0][0x160] ;  /* 0x0000580004047625 */ /* 0x080fe400078e0209 */
[----:B------:R-:W2:Y:S04]  /*0380*/  LDG.E.U16 R2, [R2.64] ;  /* 0x0000000402027981 */ /* 0x000ea8000c1e1500 */
[----:B------:R-:W2:Y:S01]  /*0390*/  LDG.E.U16 R5, [R4.64] ;  /* 0x0000000404057981 */ /* 0x000ea2000c1e1500 */
[----:B------:R-:W-:Y:S01]  /*03a0*/  IMAD.WIDE R6, R0, R9, c[0x0][0x168] ;  /* 0x00005a0000067625 */ /* 0x000fe200078e0209 */
[----:B--2---:R-:W-:-:S05]  /*03b0*/  PRMT R5, R2, 0x5410, R5 ;  /* 0x0000541002057816 */ /* 0x004fca0000000005 */
[----:B------:R-:W-:Y:S01]  /*03c0*/  STG.E [R6.64], R5 ;  /* 0x0000000506007986 */ /* 0x000fe2000c101904 */
[----:B------:R-:W-:Y:S05]  /*03d0*/  EXIT ;  /* 0x000000000000794d */ /* 0x000fea0003800000 */
.L_x_0:
[----:B------:R-:W-:-:S00]  /*03e0*/  BRA `(.L_x_0) ;  /* 0xfffffff000007947 */ /* 0x000fc0000383ffff */
[----:B------:R-:W-:-:S00]  /*03f0*/  NOP ;  /* 0x0000000000007918 */ /* 0x000fc00000000000 */
        /* <DEDUP_REMOVED lines=8> */
.L_x_1:
